//
// Generated by NVIDIA NVVM Compiler
//
// Compiler Build ID: CL-36424714
// Cuda compilation tools, release 13.0, V13.0.88
// Based on NVVM 20.0.0
//

.version 9.0
.target sm_100
.address_size 64

	// .globl	_Z16kernel_histogramPhiPj
// _ZZ16kernel_histogramPhiPjE15local_histogram has been demoted
// _ZZ11kernel_scanPjE15local_histogram has been demoted

.visible .entry _Z16kernel_histogramPhiPj(
	.param .u64 .ptr .align 1 _Z16kernel_histogramPhiPj_param_0,
	.param .u32 _Z16kernel_histogramPhiPj_param_1,
	.param .u64 .ptr .align 1 _Z16kernel_histogramPhiPj_param_2
)
{
	.reg .pred 	%p<5>;
	.reg .b16 	%rs<2>;
	.reg .b32 	%r<25>;
	.reg .b64 	%rd<13>;
	// demoted variable
	.shared .align 4 .b8 _ZZ16kernel_histogramPhiPjE15local_histogram[1024];
	ld.param.u64 	%rd4, [_Z16kernel_histogramPhiPj_param_0];
	ld.param.u32 	%r9, [_Z16kernel_histogramPhiPj_param_1];
	ld.param.u64 	%rd5, [_Z16kernel_histogramPhiPj_param_2];
	mov.u32 	%r1, %tid.x;
	setp.ne.s32 	%p1, %r1, 0;
	@%p1 bra 	$L__BB0_3;
	mov.b64 	%rd12, -1;
	mov.u32 	%r23, _ZZ16kernel_histogramPhiPjE15local_histogram;
$L__BB0_2:
	mov.b32 	%r11, 0;
	st.shared.u32 	[%r23], %r11;
	add.s64 	%rd12, %rd12, 1;
	add.s32 	%r23, %r23, 4;
	setp.lt.u64 	%p2, %rd12, 255;
	@%p2 bra 	$L__BB0_2;
$L__BB0_3:
	bar.sync 	0;
	mov.u32 	%r12, %ctaid.x;
	mov.u32 	%r4, %ntid.x;
	mad.lo.s32 	%r24, %r12, %r4, %r1;
	setp.ge.s32 	%p3, %r24, %r9;
	@%p3 bra 	$L__BB0_6;
	mov.u32 	%r13, %nctaid.x;
	mul.lo.s32 	%r6, %r13, %r4;
	cvta.to.global.u64 	%rd3, %rd4;
	mov.u32 	%r15, _ZZ16kernel_histogramPhiPjE15local_histogram;
$L__BB0_5:
	cvt.s64.s32 	%rd7, %r24;
	add.s64 	%rd8, %rd3, %rd7;
	ld.global.u8 	%rs1, [%rd8];
	mul.wide.u16 	%r14, %rs1, 4;
	add.s32 	%r16, %r15, %r14;
	atom.shared.add.u32 	%r17, [%r16], 1;
	add.s32 	%r24, %r24, %r6;
	setp.lt.s32 	%p4, %r24, %r9;
	@%p4 bra 	$L__BB0_5;
$L__BB0_6:
	cvta.to.global.u64 	%rd9, %rd5;
	bar.sync 	0;
	mul.wide.u32 	%rd10, %r1, 4;
	add.s64 	%rd11, %rd9, %rd10;
	shl.b32 	%r18, %r1, 2;
	mov.u32 	%r19, _ZZ16kernel_histogramPhiPjE15local_histogram;
	add.s32 	%r20, %r19, %r18;
	ld.shared.u32 	%r21, [%r20];
	atom.global.add.u32 	%r22, [%rd11], %r21;
	ret;

}
	// .globl	_Z11kernel_scanPj
.visible .entry _Z11kernel_scanPj(
	.param .u64 .ptr .align 1 _Z11kernel_scanPj_param_0
)
{
	.reg .pred 	%p<20>;
	.reg .b16 	%rs<2>;
	.reg .b32 	%r<103>;
	.reg .b64 	%rd<10>;
	// demoted variable
	.shared .align 4 .b8 _ZZ11kernel_scanPjE15local_histogram[1024];
	ld.param.u64 	%rd4, [_Z11kernel_scanPj_param_0];
	cvta.to.global.u64 	%rd1, %rd4;
	mov.u32 	%r1, %tid.x;
	setp.ne.s32 	%p1, %r1, 0;
	@%p1 bra 	$L__BB1_3;
	mov.b64 	%rd9, 0;
	mov.u32 	%r102, _ZZ11kernel_scanPjE15local_histogram;
$L__BB1_2:
	add.s64 	%rd6, %rd1, %rd9;
	ld.global.u8 	%rs1, [%rd6];
	st.shared.u8 	[%r102], %rs1;
	add.s64 	%rd3, %rd9, 1;
	add.s32 	%r102, %r102, 1;
	setp.lt.u64 	%p2, %rd9, 1023;
	mov.u64 	%rd9, %rd3;
	@%p2 bra 	$L__BB1_2;
$L__BB1_3:
	bar.sync 	0;
	setp.gt.u32 	%p3, %r1, 127;
	@%p3 bra 	$L__BB1_5;
	shl.b32 	%r5, %r1, 3;
	mov.u32 	%r6, _ZZ11kernel_scanPjE15local_histogram;
	add.s32 	%r7, %r6, %r5;
	ld.shared.u32 	%r8, [%r7];
	ld.shared.u32 	%r9, [%r7+4];
	add.s32 	%r10, %r9, %r8;
	st.shared.u32 	[%r7+4], %r10;
$L__BB1_5:
	bar.sync 	0;
	setp.gt.u32 	%p4, %r1, 63;
	@%p4 bra 	$L__BB1_7;
	shl.b32 	%r11, %r1, 4;
	mov.u32 	%r12, _ZZ11kernel_scanPjE15local_histogram;
	add.s32 	%r13, %r12, %r11;
	ld.shared.u32 	%r14, [%r13+4];
	ld.shared.u32 	%r15, [%r13+12];
	add.s32 	%r16, %r15, %r14;
	st.shared.u32 	[%r13+12], %r16;
$L__BB1_7:
	bar.sync 	0;
	setp.gt.u32 	%p5, %r1, 31;
	@%p5 bra 	$L__BB1_9;
	shl.b32 	%r17, %r1, 5;
	mov.u32 	%r18, _ZZ11kernel_scanPjE15local_histogram;
	add.s32 	%r19, %r18, %r17;
	ld.shared.u32 	%r20, [%r19+12];
	ld.shared.u32 	%r21, [%r19+28];
	add.s32 	%r22, %r21, %r20;
	st.shared.u32 	[%r19+28], %r22;
$L__BB1_9:
	bar.sync 	0;
	setp.gt.u32 	%p6, %r1, 15;
	@%p6 bra 	$L__BB1_11;
	shl.b32 	%r23, %r1, 6;
	mov.u32 	%r24, _ZZ11kernel_scanPjE15local_histogram;
	add.s32 	%r25, %r24, %r23;
	ld.shared.u32 	%r26, [%r25+28];
	ld.shared.u32 	%r27, [%r25+60];
	add.s32 	%r28, %r27, %r26;
	st.shared.u32 	[%r25+60], %r28;
$L__BB1_11:
	bar.sync 	0;
	setp.gt.u32 	%p7, %r1, 7;
	@%p7 bra 	$L__BB1_13;
	shl.b32 	%r29, %r1, 7;
	mov.u32 	%r30, _ZZ11kernel_scanPjE15local_histogram;
	add.s32 	%r31, %r30, %r29;
	ld.shared.u32 	%r32, [%r31+60];
	ld.shared.u32 	%r33, [%r31+124];
	add.s32 	%r34, %r33, %r32;
	st.shared.u32 	[%r31+124], %r34;
$L__BB1_13:
	bar.sync 	0;
	setp.gt.u32 	%p8, %r1, 3;
	@%p8 bra 	$L__BB1_15;
	shl.b32 	%r35, %r1, 8;
	mov.u32 	%r36, _ZZ11kernel_scanPjE15local_histogram;
	add.s32 	%r37, %r36, %r35;
	ld.shared.u32 	%r38, [%r37+124];
	ld.shared.u32 	%r39, [%r37+252];
	add.s32 	%r40, %r39, %r38;
	st.shared.u32 	[%r37+252], %r40;
$L__BB1_15:
	bar.sync 	0;
	setp.gt.u32 	%p9, %r1, 1;
	@%p9 bra 	$L__BB1_17;
	shl.b32 	%r41, %r1, 9;
	mov.u32 	%r42, _ZZ11kernel_scanPjE15local_histogram;
	add.s32 	%r43, %r42, %r41;
	ld.shared.u32 	%r44, [%r43+252];
	ld.shared.u32 	%r45, [%r43+508];
	add.s32 	%r46, %r45, %r44;
	st.shared.u32 	[%r43+508], %r46;
$L__BB1_17:
	setp.ne.s32 	%p10, %r1, 0;
	bar.sync 	0;
	@%p10 bra 	$L__BB1_19;
	ld.shared.u32 	%r47, [_ZZ11kernel_scanPjE15local_histogram+508];
	ld.shared.u32 	%r48, [_ZZ11kernel_scanPjE15local_histogram+1020];
	add.s32 	%r49, %r48, %r47;
	st.shared.u32 	[_ZZ11kernel_scanPjE15local_histogram+1020], %r49;
$L__BB1_19:
	setp.ne.s32 	%p11, %r1, 0;
	bar.sync 	0;
	@%p11 bra 	$L__BB1_21;
	mov.b32 	%r50, 0;
	st.shared.u32 	[_ZZ11kernel_scanPjE15local_histogram+1020], %r50;
$L__BB1_21:
	setp.ne.s32 	%p12, %r1, 0;
	bar.sync 	0;
	@%p12 bra 	$L__BB1_23;
	ld.shared.u32 	%r51, [_ZZ11kernel_scanPjE15local_histogram+1020];
	ld.shared.u32 	%r52, [_ZZ11kernel_scanPjE15local_histogram+508];
	add.s32 	%r53, %r52, %r51;
	st.shared.u32 	[_ZZ11kernel_scanPjE15local_histogram+508], %r51;
	st.shared.u32 	[_ZZ11kernel_scanPjE15local_histogram+1020], %r53;
$L__BB1_23:
	setp.gt.u32 	%p13, %r1, 1;
	bar.sync 	0;
	@%p13 bra 	$L__BB1_25;
	shl.b32 	%r54, %r1, 9;
	mov.u32 	%r55, _ZZ11kernel_scanPjE15local_histogram;
	add.s32 	%r56, %r55, %r54;
	ld.shared.u32 	%r57, [%r56+508];
	ld.shared.u32 	%r58, [%r56+252];
	add.s32 	%r59, %r58, %r57;
	st.shared.u32 	[%r56+252], %r57;
	st.shared.u32 	[%r56+508], %r59;
$L__BB1_25:
	setp.gt.u32 	%p14, %r1, 3;
	bar.sync 	0;
	@%p14 bra 	$L__BB1_27;
	shl.b32 	%r60, %r1, 8;
	mov.u32 	%r61, _ZZ11kernel_scanPjE15local_histogram;
	add.s32 	%r62, %r61, %r60;
	ld.shared.u32 	%r63, [%r62+252];
	ld.shared.u32 	%r64, [%r62+124];
	add.s32 	%r65, %r64, %r63;
	st.shared.u32 	[%r62+124], %r63;
	st.shared.u32 	[%r62+252], %r65;
$L__BB1_27:
	setp.gt.u32 	%p15, %r1, 7;
	bar.sync 	0;
	@%p15 bra 	$L__BB1_29;
	shl.b32 	%r66, %r1, 7;
	mov.u32 	%r67, _ZZ11kernel_scanPjE15local_histogram;
	add.s32 	%r68, %r67, %r66;
	ld.shared.u32 	%r69, [%r68+124];
	ld.shared.u32 	%r70, [%r68+60];
	add.s32 	%r71, %r70, %r69;
	st.shared.u32 	[%r68+60], %r69;
	st.shared.u32 	[%r68+124], %r71;
$L__BB1_29:
	setp.gt.u32 	%p16, %r1, 15;
	bar.sync 	0;
	@%p16 bra 	$L__BB1_31;
	shl.b32 	%r72, %r1, 6;
	mov.u32 	%r73, _ZZ11kernel_scanPjE15local_histogram;
	add.s32 	%r74, %r73, %r72;
	ld.shared.u32 	%r75, [%r74+60];
	ld.shared.u32 	%r76, [%r74+28];
	add.s32 	%r77, %r76, %r75;
	st.shared.u32 	[%r74+28], %r75;
	st.shared.u32 	[%r74+60], %r77;
$L__BB1_31:
	setp.gt.u32 	%p17, %r1, 31;
	bar.sync 	0;
	@%p17 bra 	$L__BB1_33;
	shl.b32 	%r78, %r1, 5;
	mov.u32 	%r79, _ZZ11kernel_scanPjE15local_histogram;
	add.s32 	%r80, %r79, %r78;
	ld.shared.u32 	%r81, [%r80+28];
	ld.shared.u32 	%r82, [%r80+12];
	add.s32 	%r83, %r82, %r81;
	st.shared.u32 	[%r80+12], %r81;
	st.shared.u32 	[%r80+28], %r83;
$L__BB1_33:
	setp.gt.u32 	%p18, %r1, 63;
	bar.sync 	0;
	@%p18 bra 	$L__BB1_35;
	shl.b32 	%r84, %r1, 4;
	mov.u32 	%r85, _ZZ11kernel_scanPjE15local_histogram;
	add.s32 	%r86, %r85, %r84;
	ld.shared.u32 	%r87, [%r86+12];
	ld.shared.u32 	%r88, [%r86+4];
	add.s32 	%r89, %r88, %r87;
	st.shared.u32 	[%r86+4], %r87;
	st.shared.u32 	[%r86+12], %r89;
$L__BB1_35:
	setp.gt.u32 	%p19, %r1, 127;
	bar.sync 	0;
	@%p19 bra 	$L__BB1_37;
	shl.b32 	%r90, %r1, 3;
	mov.u32 	%r91, _ZZ11kernel_scanPjE15local_histogram;
	add.s32 	%r92, %r91, %r90;
	ld.shared.u32 	%r93, [%r92+4];
	ld.shared.u32 	%r94, [%r92];
	add.s32 	%r95, %r94, %r93;
	st.shared.u32 	[%r92], %r93;
	st.shared.u32 	[%r92+4], %r95;
$L__BB1_37:
	bar.sync 	0;
	shl.b32 	%r96, %r1, 2;
	mov.u32 	%r97, _ZZ11kernel_scanPjE15local_histogram;
	add.s32 	%r98, %r97, %r96;
	ld.shared.u32 	%r99, [%r98];
	mul.wide.u32 	%rd7, %r1, 4;
	add.s64 	%rd8, %rd1, %rd7;
	ld.global.u32 	%r100, [%rd8];
	add.s32 	%r101, %r100, %r99;
	st.global.u32 	[%rd8], %r101;
	ret;

}


// ===== COMPILED SASS (sm_100) =====

	.target	sm_100

	.elftype	@"ET_EXEC"


//--------------------- .note.nv.tkinfo           --------------------------
	.section	.note.nv.tkinfo,"",@"SHT_NOTE"
	.sectionflags	@"SHF_NOTE_NV_TKINFO"
	.tkinfo
        /*0018*/ 	.word	0x00000002
        /*0030*/ 	.string	""
        /*0030*/ 	.string	"ptxas"
        /*0030*/ 	.string	"Cuda compilation tools, release 13.0, V13.0.88"
        /*0030*/ 	.string	"Build cuda_13.0.r13.0/compiler.36424714_0"
        /*0030*/ 	.string	"-arch sm_100 -m 64 "



//--------------------- .note.nv.cuinfo           --------------------------
	.section	.note.nv.cuinfo,"",@"SHT_NOTE"
	.sectionflags	@"SHF_NOTE_NV_CUINFO"
        /*0018*/ 	.short	0x0002
        /*001a*/ 	.short	0x0064
        /*001c*/ 	.short	0x0082
	.zero		2


//--------------------- .nv.info                  --------------------------
	.section	.nv.info,"",@"SHT_CUDA_INFO"
	.align	4


	//----- nvinfo : EIATTR_REGCOUNT
	.align		4
        /*0000*/ 	.byte	0x04, 0x2f
        /*0002*/ 	.short	(.L_1 - .L_0)
	.align		4
.L_0:
        /*0004*/ 	.word	index@(_Z16kernel_histogramPhiPj)
        /*0008*/ 	.word	0x0000000c


	//----- nvinfo : EIATTR_FRAME_SIZE
	.align		4
.L_1:
        /*000c*/ 	.byte	0x04, 0x11
        /*000e*/ 	.short	(.L_3 - .L_2)
	.align		4
.L_2:
        /*0010*/ 	.word	index@(_Z16kernel_histogramPhiPj)
        /*0014*/ 	.word	0x00000000


	//----- nvinfo : EIATTR_REGCOUNT
	.align		4
.L_3:
        /*0018*/ 	.byte	0x04, 0x2f
        /*001a*/ 	.short	(.L_5 - .L_4)
	.align		4
.L_4:
        /*001c*/ 	.word	index@(_Z11kernel_scanPj)
        /*0020*/ 	.word	0x0000000c


	//----- nvinfo : EIATTR_FRAME_SIZE
	.align		4
.L_5:
        /*0024*/ 	.byte	0x04, 0x11
        /*0026*/ 	.short	(.L_7 - .L_6)
	.align		4
.L_6:
        /*0028*/ 	.word	index@(_Z11kernel_scanPj)
        /*002c*/ 	.word	0x00000000


	//----- nvinfo : EIATTR_MIN_STACK_SIZE
	.align		4
.L_7:
        /*0030*/ 	.byte	0x04, 0x12
        /*0032*/ 	.short	(.L_9 - .L_8)
	.align		4
.L_8:
        /*0034*/ 	.word	index@(_Z11kernel_scanPj)
        /*0038*/ 	.word	0x00000000


	//----- nvinfo : EIATTR_MIN_STACK_SIZE
	.align		4
.L_9:
        /*003c*/ 	.byte	0x04, 0x12
        /*003e*/ 	.short	(.L_11 - .L_10)
	.align		4
.L_10:
        /*0040*/ 	.word	index@(_Z16kernel_histogramPhiPj)
        /*0044*/ 	.word	0x00000000
.L_11:


//--------------------- .nv.compat                --------------------------
	.section	.nv.compat,"",@"SHT_CUDA_COMPAT_INFO"
	.align	4
        /*0000*/ 	.byte	0x02, 0x09, 0x00, 0x00, 0x02, 0x02, 0x01, 0x00, 0x02, 0x05, 0x05, 0x00, 0x03, 0x07, 0x01, 0x01
        /*0010*/ 	.byte	0x02, 0x03, 0x00, 0x00, 0x02, 0x06, 0x01, 0x00, 0x04, 0x0b, 0x08, 0x00, 0x09, 0x00, 0x00, 0x00
        /*0020*/ 	.byte	0x00, 0x00, 0x00, 0x00


//--------------------- .nv.info._Z11kernel_scanPj --------------------------
	.section	.nv.info._Z11kernel_scanPj,"",@"SHT_CUDA_INFO"
	.sectionflags	@""
	.align	4


	//----- nvinfo : EIATTR_CUDA_API_VERSION
	.align		4
        /*0000*/ 	.byte	0x04, 0x37
        /*0002*/ 	.short	(.L_13 - .L_12)
.L_12:
        /*0004*/ 	.word	0x00000082


	//----- nvinfo : EIATTR_KPARAM_INFO
	.align		4
.L_13:
        /*0008*/ 	.byte	0x04, 0x17
        /*000a*/ 	.short	(.L_15 - .L_14)
.L_14:
        /*000c*/ 	.word	0x00000000
        /*0010*/ 	.short	0x0000
        /*0012*/ 	.short	0x0000
        /*0014*/ 	.byte	0x00, 0xf5, 0x21, 0x00


	//----- nvinfo : EIATTR_SPARSE_MMA_MASK
	.align		4
.L_15:
        /*0018*/ 	.byte	0x03, 0x50
        /*001a*/ 	.short	0x0000


	//----- nvinfo : EIATTR_MAXREG_COUNT
	.align		4
        /*001c*/ 	.byte	0x03, 0x1b
        /*001e*/ 	.short	0x00ff


	//----- nvinfo : EIATTR_NUM_BARRIERS
	.align		4
        /*0020*/ 	.byte	0x02, 0x4c
        /*0022*/ 	.byte	0x01
	.zero		1


	//----- nvinfo : EIATTR_MERCURY_ISA_VERSION
	.align		4
        /*0024*/ 	.byte	0x03, 0x5f
        /*0026*/ 	.short	0x0101


	//----- nvinfo : EIATTR_VRC_CTA_INIT_COUNT
	.align		4
        /*0028*/ 	.byte	0x02, 0x4a
	.zero		1
	.zero		1


	//----- nvinfo : EIATTR_EXIT_INSTR_OFFSETS
	.align		4
        /*002c*/ 	.byte	0x04, 0x1c
        /*002e*/ 	.short	(.L_17 - .L_16)


	//   ....[0]....
.L_16:
        /*0030*/ 	.word	0x00000d70


	//----- nvinfo : EIATTR_CRS_STACK_SIZE
	.align		4
.L_17:
        /*0034*/ 	.byte	0x04, 0x1e
        /*0036*/ 	.short	(.L_19 - .L_18)
.L_18:
        /*0038*/ 	.word	0x00000000


	//----- nvinfo : EIATTR_CBANK_PARAM_SIZE
	.align		4
.L_19:
        /*003c*/ 	.byte	0x03, 0x19
        /*003e*/ 	.short	0x0008


	//----- nvinfo : EIATTR_PARAM_CBANK
	.align		4
        /*0040*/ 	.byte	0x04, 0x0a
        /*0042*/ 	.short	(.L_21 - .L_20)
	.align		4
.L_20:
        /*0044*/ 	.word	index@(.nv.constant0._Z11kernel_scanPj)
        /*0048*/ 	.short	0x0380
        /*004a*/ 	.short	0x0008


	//----- nvinfo : EIATTR_SW_WAR
	.align		4
.L_21:
        /*004c*/ 	.byte	0x04, 0x36
        /*004e*/ 	.short	(.L_23 - .L_22)
.L_22:
        /*0050*/ 	.word	0x00000008
.L_23:


//--------------------- .nv.info._Z16kernel_histogramPhiPj --------------------------
	.section	.nv.info._Z16kernel_histogramPhiPj,"",@"SHT_CUDA_INFO"
	.sectionflags	@""
	.align	4


	//----- nvinfo : EIATTR_CUDA_API_VERSION
	.align		4
        /*0000*/ 	.byte	0x04, 0x37
        /*0002*/ 	.short	(.L_25 - .L_24)
.L_24:
        /*0004*/ 	.word	0x00000082


	//----- nvinfo : EIATTR_KPARAM_INFO
	.align		4
.L_25:
        /*0008*/ 	.byte	0x04, 0x17
        /*000a*/ 	.short	(.L_27 - .L_26)
.L_26:
        /*000c*/ 	.word	0x00000000
        /*0010*/ 	.short	0x0002
        /*0012*/ 	.short	0x0010
        /*0014*/ 	.byte	0x00, 0xf5, 0x21, 0x00


	//----- nvinfo : EIATTR_KPARAM_INFO
	.align		4
.L_27:
        /*0018*/ 	.byte	0x04, 0x17
        /*001a*/ 	.short	(.L_29 - .L_28)
.L_28:
        /*001c*/ 	.word	0x00000000
        /*0020*/ 	.short	0x0001
        /*0022*/ 	.short	0x0008
        /*0024*/ 	.byte	0x00, 0xf0, 0x11, 0x00


	//----- nvinfo : EIATTR_KPARAM_INFO
	.align		4
.L_29:
        /*0028*/ 	.byte	0x04, 0x17
        /*002a*/ 	.short	(.L_31 - .L_30)
.L_30:
        /*002c*/ 	.word	0x00000000
        /*0030*/ 	.short	0x0000
        /*0032*/ 	.short	0x0000
        /*0034*/ 	.byte	0x00, 0xf5, 0x21, 0x00


	//----- nvinfo : EIATTR_SPARSE_MMA_MASK
	.align		4
.L_31:
        /*0038*/ 	.byte	0x03, 0x50
        /*003a*/ 	.short	0x0000


	//----- nvinfo : EIATTR_MAXREG_COUNT
	.align		4
        /*003c*/ 	.byte	0x03, 0x1b
        /*003e*/ 	.short	0x00ff


	//----- nvinfo : EIATTR_NUM_BARRIERS
	.align		4
        /*0040*/ 	.byte	0x02, 0x4c
        /*0042*/ 	.byte	0x01
	.zero		1


	//----- nvinfo : EIATTR_MERCURY_ISA_VERSION
	.align		4
        /*0044*/ 	.byte	0x03, 0x5f
        /*0046*/ 	.short	0x0101


	//----- nvinfo : EIATTR_VRC_CTA_INIT_COUNT
	.align		4
        /*0048*/ 	.byte	0x02, 0x4a
	.zero		1
	.zero		1


	//----- nvinfo : EIATTR_EXIT_INSTR_OFFSETS
	.align		4
        /*004c*/ 	.byte	0x04, 0x1c
        /*004e*/ 	.short	(.L_33 - .L_32)


	//   ....[0]....
.L_32:
        /*0050*/ 	.word	0x000006a0


	//----- nvinfo : EIATTR_CRS_STACK_SIZE
	.align		4
.L_33:
        /*0054*/ 	.byte	0x04, 0x1e
        /*0056*/ 	.short	(.L_35 - .L_34)
.L_34:
        /*0058*/ 	.word	0x00000000


	//----- nvinfo : EIATTR_CBANK_PARAM_SIZE
	.align		4
.L_35:
        /*005c*/ 	.byte	0x03, 0x19
        /*005e*/ 	.short	0x0018


	//----- nvinfo : EIATTR_PARAM_CBANK
	.align		4
        /*0060*/ 	.byte	0x04, 0x0a
        /*0062*/ 	.short	(.L_37 - .L_36)
	.align		4
.L_36:
        /*0064*/ 	.word	index@(.nv.constant0._Z16kernel_histogramPhiPj)
        /*0068*/ 	.short	0x0380
        /*006a*/ 	.short	0x0018


	//----- nvinfo : EIATTR_SW_WAR
	.align		4
.L_37:
        /*006c*/ 	.byte	0x04, 0x36
        /*006e*/ 	.short	(.L_39 - .L_38)
.L_38:
        /*0070*/ 	.word	0x00000008
.L_39:


//--------------------- .nv.callgraph             --------------------------
	.section	.nv.callgraph,"",@"SHT_CUDA_CALLGRAPH"
	.align	4
	.sectionentsize	8
	.align		4
        /*0000*/ 	.word	0x00000000
	.align		4
        /*0004*/ 	.word	0xffffffff
	.align		4
        /*0008*/ 	.word	0x00000000
	.align		4
        /*000c*/ 	.word	0xfffffffe
	.align		4
        /*0010*/ 	.word	0x00000000
	.align		4
        /*0014*/ 	.word	0xfffffffd
	.align		4
        /*0018*/ 	.word	0x00000000
	.align		4
        /*001c*/ 	.word	0xfffffffc


//--------------------- .text._Z11kernel_scanPj   --------------------------
	.section	.text._Z11kernel_scanPj,"ax",@progbits
	.align	128
        .global         _Z11kernel_scanPj
        .type           _Z11kernel_scanPj,@function
        .size           _Z11kernel_scanPj,(.L_x_22 - _Z11kernel_scanPj)
        .other          _Z11kernel_scanPj,@"STO_CUDA_ENTRY STV_DEFAULT"
_Z11kernel_scanPj:
.text._Z11kernel_scanPj:
[----:B------:R-:W-:Y:S01]  /*0000*/  LDC R1, c[0x0][0x37c] ;  /* 0x0000df00ff017b82 */ /* 0x000fe20000000800 */
[----:B------:R-:W0:Y:S01]  /*0010*/  S2R R0, SR_TID.X ;  /* 0x0000000000007919 */ /* 0x000e220000002100 */
[----:B------:R-:W1:Y:S01]  /*0020*/  LDCU.64 UR10, c[0x0][0x358] ;  /* 0x00006b00ff0a77ac */ /* 0x000e620008000a00 */
[----:B------:R-:W-:Y:S01]  /*0030*/  BSSY.RECONVERGENT B0, `(.L_x_0) ;  /* 0x000001e000007945 */ /* 0x000fe20003800200 */
[C---:B0-----:R-:W-:Y:S02]  /*0040*/  ISETP.GT.U32.AND P1, PT, R0.reuse, 0x7f, PT ;  /* 0x0000007f0000780c */ /* 0x041fe40003f24070 */
[C---:B------:R-:W-:Y:S02]  /*0050*/  ISETP.NE.AND P0, PT, R0.reuse, RZ, PT ;  /* 0x000000ff0000720c */ /* 0x040fe40003f05270 */
[----:B------:R-:W-:-:S09]  /*0060*/  ISETP.GT.U32.AND P2, PT, R0, 0x3f, PT ;  /* 0x0000003f0000780c */ /* 0x000fd20003f44070 */
[----:B------:R-:W0:Y:S01]  /*0070*/  @!P1 S2R R3, SR_CgaCtaId ;  /* 0x0000000000039919 */ /* 0x000e220000008800 */
[----:B------:R-:W-:-:S04]  /*0080*/  @!P1 MOV R2, 0x400 ;  /* 0x0000040000029802 */ /* 0x000fc80000000f00 */
[----:B0-----:R-:W-:Y:S02]  /*0090*/  @!P1 LEA R3, R3, R2, 0x18 ;  /* 0x0000000203039211 */ /* 0x001fe400078ec0ff */
[----:B------:R-:W-:-:S03]  /*00a0*/  P2R R2, PR, RZ, 0x4 ;  /* 0x00000004ff027803 */ /* 0x000fc60000000000 */
[----:B------:R-:W-:Y:S01]  /*00b0*/  @!P1 IMAD R4, R0, 0x8, R3 ;  /* 0x0000000800049824 */ /* 0x000fe200078e0203 */
[----:B-1----:R-:W-:Y:S06]  /*00c0*/  @P0 BRA `(.L_x_1) ;  /* 0x0000000000500947 */ /* 0x002fec0003800000 */
[----:B------:R-:W0:Y:S01]  /*00d0*/  S2UR UR6, SR_CgaCtaId ;  /* 0x00000000000679c3 */ /* 0x000e220000008800 */
[----:B------:R-:W-:Y:S01]  /*00e0*/  UMOV UR4, 0x400 ;  /* 0x0000040000047882 */ /* 0x000fe20000000000 */
[----:B------:R-:W1:Y:S01]  /*00f0*/  LDCU.64 UR12, c[0x0][0x380] ;  /* 0x00007000ff0c77ac */ /* 0x000e620008000a00 */
[----:B------:R-:W-:Y:S01]  /*0100*/  UMOV UR5, URZ ;  /* 0x000000ff00057c82 */ /* 0x000fe20008000000 */
[----:B0-----:R-:W-:-:S03]  /*0110*/  ULEA UR6, UR6, UR4, 0x18 ;  /* 0x0000000406067291 */ /* 0x001fc6000f8ec0ff */
[----:B-1----:R-:W-:-:S09]  /*0120*/  UMOV UR4, URZ ;  /* 0x000000ff00047c82 */ /* 0x002fd20008000000 */
.L_x_2:
[----:B------:R-:W-:-:S04]  /*0130*/  UIADD3 UR7, UP0, UPT, UR4, UR12, URZ ;  /* 0x0000000c04077290 */ /* 0x000fc8000ff1e0ff */
[----:B------:R-:W-:Y:S02]  /*0140*/  UIADD3.X UR8, UPT, UPT, UR5, UR13, URZ, UP0, !UPT ;  /* 0x0000000d05087290 */ /* 0x000fe400087fe4ff */
[----:B0-----:R-:W-:-:S04]  /*0150*/  IMAD.U32 R2, RZ, RZ, UR7 ;  /* 0x00000007ff027e24 */ /* 0x001fc8000f8e00ff */
[----:B------:R-:W-:-:S05]  /*0160*/  IMAD.U32 R3, RZ, RZ, UR8 ;  /* 0x00000008ff037e24 */ /* 0x000fca000f8e00ff */
[----:B------:R-:W2:Y:S01]  /*0170*/  LDG.E.U8 R2, desc[UR10][R2.64] ;  /* 0x0000000a02027981 */ /* 0x000ea2000c1e1100 */
[----:B------:R-:W-:Y:S02]  /*0180*/  UISETP.GE.U32.AND UP0, UPT, UR4, 0x3ff, UPT ;  /* 0x000003ff0400788c */ /* 0x000fe4000bf06070 */
[----:B------:R-:W-:Y:S02]  /*0190*/  UIADD3 UR7, UP1, UPT, UR4, 0x1, URZ ;  /* 0x0000000104077890 */ /* 0x000fe4000ff3e0ff */
[----:B------:R-:W-:Y:S02]  /*01a0*/  UISETP.GE.U32.AND.EX UP0, UPT, UR5, URZ, UPT, UP0 ;  /* 0x000000ff0500728c */ /* 0x000fe4000bf06100 */
[----:B------:R-:W-:-:S03]  /*01b0*/  UIADD3.X UR8, UPT, UPT, URZ, UR5, URZ, UP1, !UPT ;  /* 0x00000005ff087290 */ /* 0x000fc60008ffe4ff */
[----:B------:R-:W-:-:S04]  /*01c0*/  UMOV UR4, UR7 ;  /* 0x0000000700047c82 */ /* 0x000fc80008000000 */
[----:B------:R-:W-:Y:S01]  /*01d0*/  UMOV UR5, UR8 ;  /* 0x0000000800057c82 */ /* 0x000fe20008000000 */
[----:B--2---:R0:W-:Y:S01]  /*01e0*/  STS.U8 [UR6], R2 ;  /* 0x00000002ff007988 */ /* 0x0041e20008000006 */
[----:B------:R-:W-:Y:S01]  /*01f0*/  UIADD3 UR6, UPT, UPT, UR6, 0x1, URZ ;  /* 0x0000000106067890 */ /* 0x000fe2000fffe0ff */
[----:B------:R-:W-:Y:S11]  /*0200*/  BRA.U !UP0, `(.L_x_2) ;  /* 0xfffffffd08c87547 */ /* 0x000ff6000b83ffff */
.L_x_1:
[----:B------:R-:W-:Y:S05]  /*0210*/  BSYNC.RECONVERGENT B0 ;  /* 0x0000000000007941 */ /* 0x000fea0003800200 */
.L_x_0:
[----:B------:R-:W-:Y:S01]  /*0220*/  BAR.SYNC.DEFER_BLOCKING 0x0 ;  /* 0x0000000000007b1d */ /* 0x000fe20000010000 */
[C---:B------:R-:W-:Y:S02]  /*0230*/  ISETP.GT.U32.AND P4, PT, R0.reuse, 0x3f, PT ;  /* 0x0000003f0000780c */ /* 0x040fe40003f84070 */
[C---:B------:R-:W-:Y:S02]  /*0240*/  ISETP.GT.U32.AND P2, PT, R0.reuse, 0x1f, PT ;  /* 0x0000001f0000780c */ /* 0x040fe40003f44070 */
[C---:B------:R-:W-:Y:S01]  /*0250*/  ISETP.GT.U32.AND P3, PT, R0.reuse, 0xf, PT ;  /* 0x0000000f0000780c */ /* 0x040fe20003f64070 */
[----:B------:R-:W-:Y:S01]  /*0260*/  BSSY.RECONVERGENT B0, `(.L_x_3) ;  /* 0x000005d000007945 */ /* 0x000fe20003800200 */
[C---:B------:R-:W-:Y:S01]  /*0270*/  ISETP.GT.U32.AND P5, PT, R0.reuse, 0x3, PT ;  /* 0x000000030000780c */ /* 0x040fe20003fa4070 */
[----:B------:R-:W1:Y:S01]  /*0280*/  @!P0 S2R R9, SR_CgaCtaId ;  /* 0x0000000000098919 */ /* 0x000e620000008800 */
[----:B------:R-:W-:-:S05]  /*0290*/  ISETP.GT.U32.AND P6, PT, R0, 0x1, PT ;  /* 0x000000010000780c */ /* 0x000fca0003fc4070 */
[----:B------:R-:W2:Y:S01]  /*02a0*/  @!P4 S2R R6, SR_CgaCtaId ;  /* 0x000000000006c919 */ /* 0x000ea20000008800 */
[----:B------:R-:W-:Y:S02]  /*02b0*/  @!P4 MOV R5, 0x400 ;  /* 0x000004000005c802 */ /* 0x000fe40000000f00 */
[----:B------:R-:W-:Y:S01]  /*02c0*/  @!P2 MOV R7, 0x400 ;  /* 0x000004000007a802 */ /* 0x000fe20000000f00 */
[----:B------:R-:W3:Y:S01]  /*02d0*/  @!P2 S2R R8, SR_CgaCtaId ;  /* 0x000000000008a919 */ /* 0x000ee20000008800 */
[----:B0-----:R-:W0:Y:S01]  /*02e0*/  @!P1 LDS.64 R2, [R4] ;  /* 0x0000000004029984 */ /* 0x001e220000000a00 */
[----:B--2---:R-:W-:Y:S02]  /*02f0*/  @!P4 LEA R5, R6, R5, 0x18 ;  /* 0x000000050605c211 */ /* 0x004fe400078ec0ff */
[----:B---3--:R-:W-:Y:S02]  /*0300*/  @!P2 LEA R7, R8, R7, 0x18 ;  /* 0x000000070807a211 */ /* 0x008fe400078ec0ff */
[----:B------:R-:W2:Y:S01]  /*0310*/  @!P3 S2R R8, SR_CgaCtaId ;  /* 0x000000000008b919 */ /* 0x000ea20000008800 */
[----:B0-----:R-:W-:-:S02]  /*0320*/  @!P1 IMAD.IADD R3, R2, 0x1, R3 ;  /* 0x0000000102039824 */ /* 0x001fc400078e0203 */
[----:B------:R-:W-:-:S03]  /*0330*/  @!P4 IMAD R2, R0, 0x10, R5 ;  /* 0x000000100002c824 */ /* 0x000fc600078e0205 */
[----:B------:R-:W-:Y:S01]  /*0340*/  @!P1 STS [R4+0x4], R3 ;  /* 0x0000040304009388 */ /* 0x000fe20000000800 */
[----:B------:R-:W-:Y:S06]  /*0350*/  BAR.SYNC.DEFER_BLOCKING 0x0 ;  /* 0x0000000000007b1d */ /* 0x000fec0000010000 */
[----:B------:R-:W-:Y:S04]  /*0360*/  @!P4 LDS R5, [R2+0x4] ;  /* 0x000004000205c984 */ /* 0x000fe80000000800 */
[----:B------:R-:W0:Y:S02]  /*0370*/  @!P4 LDS R6, [R2+0xc] ;  /* 0x00000c000206c984 */ /* 0x000e240000000800 */
[----:B0-----:R-:W-:-:S02]  /*0380*/  @!P4 IMAD.IADD R5, R5, 0x1, R6 ;  /* 0x000000010505c824 */ /* 0x001fc400078e0206 */
[----:B------:R-:W-:Y:S01]  /*0390*/  @!P2 IMAD R6, R0, 0x20, R7 ;  /* 0x000000200006a824 */ /* 0x000fe200078e0207 */
[----:B------:R-:W-:Y:S02]  /*03a0*/  @!P3 MOV R7, 0x400 ;  /* 0x000004000007b802 */ /* 0x000fe40000000f00 */
[----:B------:R-:W-:Y:S01]  /*03b0*/  @!P4 STS [R2+0xc], R5 ;  /* 0x00000c050200c388 */ /* 0x000fe20000000800 */
[----:B------:R-:W-:Y:S01]  /*03c0*/  BAR.SYNC.DEFER_BLOCKING 0x0 ;  /* 0x0000000000007b1d */ /* 0x000fe20000010000 */
[----:B--2---:R-:W-:Y:S02]  /*03d0*/  @!P3 LEA R7, R8, R7, 0x18 ;  /* 0x000000070807b211 */ /* 0x004fe400078ec0ff */
[----:B------:R-:W-:-:S13]  /*03e0*/  ISETP.GT.U32.AND P4, PT, R0, 0x7, PT ;  /* 0x000000070000780c */ /* 0x000fda0003f84070 */
[----:B------:R-:W0:Y:S01]  /*03f0*/  @!P4 S2R R8, SR_CgaCtaId ;  /* 0x000000000008c919 */ /* 0x000e220000008800 */
[----:B------:R-:W-:Y:S04]  /*0400*/  @!P2 LDS R3, [R6+0xc] ;  /* 0x00000c000603a984 */ /* 0x000fe80000000800 */
[----:B------:R-:W2:Y:S02]  /*0410*/  @!P2 LDS R4, [R6+0x1c] ;  /* 0x00001c000604a984 */ /* 0x000ea40000000800 */
[----:B--2---:R-:W-:Y:S02]  /*0420*/  @!P2 IMAD.IADD R3, R3, 0x1, R4 ;  /* 0x000000010303a824 */ /* 0x004fe400078e0204 */
[----:B------:R-:W-:Y:S01]  /*0430*/  @!P3 IMAD R4, R0, 0x40, R7 ;  /* 0x000000400004b824 */ /* 0x000fe200078e0207 */
[----:B------:R-:W-:-:S02]  /*0440*/  @!P4 MOV R7, 0x400 ;  /* 0x000004000007c802 */ /* 0x000fc40000000f00 */
[----:B------:R-:W-:Y:S02]  /*0450*/  @!P2 STS [R6+0x1c], R3 ;  /* 0x00001c030600a388 */ /* 0x000fe40000000800 */
[----:B0-----:R-:W-:Y:S01]  /*0460*/  @!P4 LEA R7, R8, R7, 0x18 ;  /* 0x000000070807c211 */ /* 0x001fe200078ec0ff */
[----:B------:R-:W-:Y:S06]  /*0470*/  BAR.SYNC.DEFER_BLOCKING 0x0 ;  /* 0x0000000000007b1d */ /* 0x000fec0000010000 */
[----:B------:R-:W0:Y:S01]  /*0480*/  @!P5 S2R R8, SR_CgaCtaId ;  /* 0x000000000008d919 */ /* 0x000e220000008800 */
[----:B------:R-:W-:Y:S04]  /*0490*/  @!P3 LDS R2, [R4+0x1c] ;  /* 0x00001c000402b984 */ /* 0x000fe80000000800 */
[----:B------:R-:W2:Y:S02]  /*04a0*/  @!P3 LDS R5, [R4+0x3c] ;  /* 0x00003c000405b984 */ /* 0x000ea40000000800 */
[----:B--2---:R-:W-:-:S02]  /*04b0*/  @!P3 IMAD.IADD R5, R2, 0x1, R5 ;  /* 0x000000010205b824 */ /* 0x004fc400078e0205 */
[----:B------:R-:W-:Y:S01]  /*04c0*/  @!P4 IMAD R2, R0, 0x80, R7 ;  /* 0x000000800002c824 */ /* 0x000fe200078e0207 */
[----:B------:R-:W-:Y:S02]  /*04d0*/  @!P5 MOV R7, 0x400 ;  /* 0x000004000007d802 */ /* 0x000fe40000000f00 */
        /* <DEDUP_REMOVED lines=18> */
[----:B------:R2:W-:Y:S02]  /*0600*/  @!P5 STS [R6+0xfc], R5 ;  /* 0x0000fc050600d388 */ /* 0x0005e40000000800 */
[----:B0-----:R-:W-:Y:S01]  /*0610*/  @!P0 LEA R7, R8, R7, 0x18 ;  /* 0x0000000708078211 */ /* 0x001fe200078ec0ff */
[----:B------:R-:W-:Y:S01]  /*0620*/  BAR.SYNC.DEFER_BLOCKING 0x0 ;  /* 0x0000000000007b1d */ /* 0x000fe20000010000 */
[----:B--2---:R-:W-:-:S04]  /*0630*/  @!P0 MOV R6, 0x400 ;  /* 0x0000040000068802 */ /* 0x004fc80000000f00 */
[----:B-1----:R-:W-:Y:S01]  /*0640*/  @!P0 LEA R6, R9, R6, 0x18 ;  /* 0x0000000609068211 */ /* 0x002fe200078ec0ff */
[----:B------:R-:W-:Y:S04]  /*0650*/  @!P6 LDS R2, [R4+0xfc] ;  /* 0x0000fc000402e984 */ /* 0x000fe80000000800 */
[----:B------:R-:W0:Y:S02]  /*0660*/  @!P6 LDS R3, [R4+0x1fc] ;  /* 0x0001fc000403e984 */ /* 0x000e240000000800 */
[----:B0-----:R-:W-:-:S05]  /*0670*/  @!P6 IMAD.IADD R3, R2, 0x1, R3 ;  /* 0x000000010203e824 */ /* 0x001fca00078e0203 */
[----:B------:R-:W-:Y:S01]  /*0680*/  @!P6 STS [R4+0x1fc], R3 ;  /* 0x0001fc030400e388 */ /* 0x000fe20000000800 */
[----:B------:R-:W-:Y:S06]  /*0690*/  BAR.SYNC.DEFER_BLOCKING 0x0 ;  /* 0x0000000000007b1d */ /* 0x000fec0000010000 */
[----:B------:R-:W-:Y:S04]  /*06a0*/  @!P0 LDS R2, [R7+0x1fc] ;  /* 0x0001fc0007028984 */ /* 0x000fe80000000800 */
[----:B------:R-:W0:Y:S02]  /*06b0*/  @!P0 LDS R5, [R7+0x3fc] ;  /* 0x0003fc0007058984 */ /* 0x000e240000000800 */
[----:B0-----:R-:W-:Y:S01]  /*06c0*/  @!P0 IMAD.IADD R2, R2, 0x1, R5 ;  /* 0x0000000102028824 */ /* 0x001fe200078e0205 */
[----:B------:R-:W-:-:S04]  /*06d0*/  @!P0 MOV R5, 0x400 ;  /* 0x0000040000058802 */ /* 0x000fc80000000f00 */
[----:B------:R-:W-:Y:S01]  /*06e0*/  @!P0 STS [R7+0x3fc], R2 ;  /* 0x0003fc0207008388 */ /* 0x000fe20000000800 */
[----:B------:R-:W-:Y:S01]  /*06f0*/  @!P0 LEA R5, R8, R5, 0x18 ;  /* 0x0000000508058211 */ /* 0x000fe200078ec0ff */
[----:B------:R-:W-:Y:S06]  /*0700*/  BAR.SYNC.DEFER_BLOCKING 0x0 ;  /* 0x0000000000007b1d */ /* 0x000fec0000010000 */
[----:B------:R-:W-:Y:S02]  /*0710*/  @!P0 STS [R6+0x3fc], RZ ;  /* 0x0003fcff06008388 */ /* 0x000fe40000000800 */
[----:B------:R-:W-:Y:S06]  /*0720*/  BAR.SYNC.DEFER_BLOCKING 0x0 ;  /* 0x0000000000007b1d */ /* 0x000fec0000010000 */
[----:B------:R-:W0:Y:S04]  /*0730*/  @!P0 LDS R3, [R5+0x3fc] ;  /* 0x0003fc0005038984 */ /* 0x000e280000000800 */
[----:B------:R-:W1:Y:S04]  /*0740*/  @!P0 LDS R4, [R5+0x1fc] ;  /* 0x0001fc0005048984 */ /* 0x000e680000000800 */
[----:B0-----:R0:W-:Y:S01]  /*0750*/  @!P0 STS [R5+0x1fc], R3 ;  /* 0x0001fc0305008388 */ /* 0x0011e20000000800 */
[----:B-1----:R-:W-:-:S05]  /*0760*/  @!P0 IMAD.IADD R4, R3, 0x1, R4 ;  /* 0x0000000103048824 */ /* 0x002fca00078e0204 */
[----:B------:R0:W-:Y:S01]  /*0770*/  @!P0 STS [R5+0x3fc], R4 ;  /* 0x0003fc0405008388 */ /* 0x0001e20000000800 */
[----:B------:R-:W-:Y:S06]  /*0780*/  BAR.SYNC.DEFER_BLOCKING 0x0 ;  /* 0x0000000000007b1d */ /* 0x000fec0000010000 */
[----:B------:R-:W-:Y:S05]  /*0790*/  @P6 BRA `(.L_x_4) ;  /* 0x0000000000246947 */ /* 0x000fea0003800000 */
[----:B------:R-:W1:Y:S01]  /*07a0*/  S2UR UR5, SR_CgaCtaId ;  /* 0x00000000000579c3 */ /* 0x000e620000008800 */
[----:B------:R-:W-:Y:S02]  /*07b0*/  UMOV UR4, 0x400 ;  /* 0x0000040000047882 */ /* 0x000fe40000000000 */
[----:B-1----:R-:W-:-:S06]  /*07c0*/  ULEA UR4, UR5, UR4, 0x18 ;  /* 0x0000000405047291 */ /* 0x002fcc000f8ec0ff */
[----:B0-----:R-:W-:-:S05]  /*07d0*/  LEA R4, R0, UR4, 0x9 ;  /* 0x0000000400047c11 */ /* 0x001fca000f8e48ff */
[----:B------:R-:W0:Y:S04]  /*07e0*/  LDS R2, [R4+0x1fc] ;  /* 0x0001fc0004027984 */ /* 0x000e280000000800 */
[----:B------:R-:W1:Y:S04]  /*07f0*/  LDS R3, [R4+0xfc] ;  /* 0x0000fc0004037984 */ /* 0x000e680000000800 */
[----:B0-----:R2:W-:Y:S01]  /*0800*/  STS [R4+0xfc], R2 ;  /* 0x0000fc0204007388 */ /* 0x0015e20000000800 */
[----:B-1----:R-:W-:-:S05]  /*0810*/  IMAD.IADD R3, R2, 0x1, R3 ;  /* 0x0000000102037824 */ /* 0x002fca00078e0203 */
[----:B------:R2:W-:Y:S02]  /*0820*/  STS [R4+0x1fc], R3 ;  /* 0x0001fc0304007388 */ /* 0x0005e40000000800 */
.L_x_4:
[----:B------:R-:W-:Y:S05]  /*0830*/  BSYNC.RECONVERGENT B0 ;  /* 0x0000000000007941 */ /* 0x000fea0003800200 */
.L_x_3:
[----:B------:R-:W-:Y:S06]  /*0840*/  BAR.SYNC.DEFER_BLOCKING 0x0 ;  /* 0x0000000000007b1d */ /* 0x000fec0000010000 */
[----:B------:R-:W-:Y:S04]  /*0850*/  BSSY.RECONVERGENT B0, `(.L_x_5) ;  /* 0x000000b000007945 */ /* 0x000fe80003800200 */
[----:B------:R-:W-:Y:S05]  /*0860*/  @P5 BRA `(.L_x_6) ;  /* 0x0000000000245947 */ /* 0x000fea0003800000 */
[----:B------:R-:W1:Y:S01]  /*0870*/  S2UR UR5, SR_CgaCtaId ;  /* 0x00000000000579c3 */ /* 0x000e620000008800 */
[----:B------:R-:W-:Y:S02]  /*0880*/  UMOV UR4, 0x400 ;  /* 0x0000040000047882 */ /* 0x000fe40000000000 */
[----:B-1----:R-:W-:-:S06]  /*0890*/  ULEA UR4, UR5, UR4, 0x18 ;  /* 0x0000000405047291 */ /* 0x002fcc000f8ec0ff */
[----:B0-2---:R-:W-:-:S05]  /*08a0*/  LEA R4, R0, UR4, 0x8 ;  /* 0x0000000400047c11 */ /* 0x005fca000f8e40ff */
[----:B------:R-:W0:Y:S04]  /*08b0*/  LDS R2, [R4+0xfc] ;  /* 0x0000fc0004027984 */ /* 0x000e280000000800 */
[----:B------:R-:W1:Y:S04]  /*08c0*/  LDS R3, [R4+0x7c] ;  /* 0x00007c0004037984 */ /* 0x000e680000000800 */
[----:B0-----:R3:W-:Y:S01]  /*08d0*/  STS [R4+0x7c], R2 ;  /* 0x00007c0204007388 */ /* 0x0017e20000000800 */
[----:B-1----:R-:W-:-:S05]  /*08e0*/  IMAD.IADD R3, R2, 0x1, R3 ;  /* 0x0000000102037824 */ /* 0x002fca00078e0203 */
[----:B------:R3:W-:Y:S02]  /*08f0*/  STS [R4+0xfc], R3 ;  /* 0x0000fc0304007388 */ /* 0x0007e40000000800 */
.L_x_6:
[----:B------:R-:W-:Y:S05]  /*0900*/  BSYNC.RECONVERGENT B0 ;  /* 0x0000000000007941 */ /* 0x000fea0003800200 */
.L_x_5:
[----:B------:R-:W-:Y:S06]  /*0910*/  BAR.SYNC.DEFER_BLOCKING 0x0 ;  /* 0x0000000000007b1d */ /* 0x000fec0000010000 */
[----:B------:R-:W-:Y:S04]  /*0920*/  BSSY.RECONVERGENT B0, `(.L_x_7) ;  /* 0x000000b000007945 */ /* 0x000fe80003800200 */
[----:B------:R-:W-:Y:S05]  /*0930*/  @P4 BRA `(.L_x_8) ;  /* 0x0000000000244947 */ /* 0x000fea0003800000 */
[----:B------:R-:W1:Y:S01]  /*0940*/  S2UR UR5, SR_CgaCtaId ;  /* 0x00000000000579c3 */ /* 0x000e620000008800 */
[----:B------:R-:W-:Y:S02]  /*0950*/  UMOV UR4, 0x400 ;  /* 0x0000040000047882 */ /* 0x000fe40000000000 */
[----:B-1----:R-:W-:-:S06]  /*0960*/  ULEA UR4, UR5, UR4, 0x18 ;  /* 0x0000000405047291 */ /* 0x002fcc000f8ec0ff */
[----:B0-23--:R-:W-:-:S05]  /*0970*/  LEA R4, R0, UR4, 0x7 ;  /* 0x0000000400047c11 */ /* 0x00dfca000f8e38ff */
[----:B------:R-:W0:Y:S04]  /*0980*/  LDS R2, [R4+0x7c] ;  /* 0x00007c0004027984 */ /* 0x000e280000000800 */
[----:B------:R-:W1:Y:S04]  /*0990*/  LDS R3, [R4+0x3c] ;  /* 0x00003c0004037984 */ /* 0x000e680000000800 */
[----:B0-----:R4:W-:Y:S01]  /*09a0*/  STS [R4+0x3c], R2 ;  /* 0x00003c0204007388 */ /* 0x0019e20000000800 */
[----:B-1----:R-:W-:-:S05]  /*09b0*/  IMAD.IADD R3, R2, 0x1, R3 ;  /* 0x0000000102037824 */ /* 0x002fca00078e0203 */
[----:B------:R4:W-:Y:S02]  /*09c0*/  STS [R4+0x7c], R3 ;  /* 0x00007c0304007388 */ /* 0x0009e40000000800 */
.L_x_8:
[----:B------:R-:W-:Y:S05]  /*09d0*/  BSYNC.RECONVERGENT B0 ;  /* 0x0000000000007941 */ /* 0x000fea0003800200 */
.L_x_7:
[----:B------:R-:W-:Y:S06]  /*09e0*/  BAR.SYNC.DEFER_BLOCKING 0x0 ;  /* 0x0000000000007b1d */ /* 0x000fec0000010000 */
[----:B------:R-:W-:Y:S04]  /*09f0*/  BSSY.RECONVERGENT B0, `(.L_x_9) ;  /* 0x000000b000007945 */ /* 0x000fe80003800200 */
[----:B------:R-:W-:Y:S05]  /*0a00*/  @P3 BRA `(.L_x_10) ;  /* 0x0000000000243947 */ /* 0x000fea0003800000 */
[----:B------:R-:W1:Y:S01]  /*0a10*/  S2UR UR5, SR_CgaCtaId ;  /* 0x00000000000579c3 */ /* 0x000e620000008800 */
[----:B------:R-:W-:Y:S02]  /*0a20*/  UMOV UR4, 0x400 ;  /* 0x0000040000047882 */ /* 0x000fe40000000000 */
[----:B-1----:R-:W-:-:S06]  /*0a30*/  ULEA UR4, UR5, UR4, 0x18 ;  /* 0x0000000405047291 */ /* 0x002fcc000f8ec0ff */
[----:B0-234-:R-:W-:-:S05]  /*0a40*/  LEA R4, R0, UR4, 0x6 ;  /* 0x0000000400047c11 */ /* 0x01dfca000f8e30ff */
[----:B------:R-:W0:Y:S04]  /*0a50*/  LDS R2, [R4+0x3c] ;  /* 0x00003c0004027984 */ /* 0x000e280000000800 */
[----:B------:R-:W1:Y:S04]  /*0a60*/  LDS R3, [R4+0x1c] ;  /* 0x00001c0004037984 */ /* 0x000e680000000800 */
[----:B0-----:R0:W-:Y:S01]  /*0a70*/  STS [R4+0x1c], R2 ;  /* 0x00001c0204007388 */ /* 0x0011e20000000800 */
[----:B-1----:R-:W-:-:S05]  /*0a80*/  IMAD.IADD R3, R2, 0x1, R3 ;  /* 0x0000000102037824 */ /* 0x002fca00078e0203 */
[----:B------:R0:W-:Y:S02]  /*0a90*/  STS [R4+0x3c], R3 ;  /* 0x00003c0304007388 */ /* 0x0001e40000000800 */
.L_x_10:
[----:B------:R-:W-:Y:S05]  /*0aa0*/  BSYNC.RECONVERGENT B0 ;  /* 0x0000000000007941 */ /* 0x000fea0003800200 */
.L_x_9:
        /* <DEDUP_REMOVED lines=12> */
.L_x_12:
[----:B------:R-:W-:Y:S05]  /*0b70*/  BSYNC.RECONVERGENT B0 ;  /* 0x0000000000007941 */ /* 0x000fea0003800200 */
.L_x_11:
[----:B------:R-:W-:Y:S01]  /*0b80*/  BAR.SYNC.DEFER_BLOCKING 0x0 ;  /* 0x0000000000007b1d */ /* 0x000fe20000010000 */
[----:B------:R-:W-:-:S05]  /*0b90*/  ISETP.GT.U32.AND P0, PT, R0, 0x3f, PT ;  /* 0x0000003f0000780c */ /* 0x000fca0003f04070 */
[----:B------:R-:W-:Y:S08]  /*0ba0*/  BSSY.RECONVERGENT B0, `(.L_x_13) ;  /* 0x000000b000007945 */ /* 0x000ff00003800200 */
[----:B------:R-:W-:Y:S05]  /*0bb0*/  @P0 BRA `(.L_x_14) ;  /* 0x0000000000240947 */ /* 0x000fea0003800000 */
[----:B------:R-:W1:Y:S01]  /*0bc0*/  S2UR UR5, SR_CgaCtaId ;  /* 0x00000000000579c3 */ /* 0x000e620000008800 */
[----:B------:R-:W-:Y:S02]  /*0bd0*/  UMOV UR4, 0x400 ;  /* 0x0000040000047882 */ /* 0x000fe40000000000 */
[----:B-1----:R-:W-:-:S06]  /*0be0*/  ULEA UR4, UR5, UR4, 0x18 ;  /* 0x0000000405047291 */ /* 0x002fcc000f8ec0ff */
[----:B0-234-:R-:W-:-:S05]  /*0bf0*/  LEA R4, R0, UR4, 0x4 ;  /* 0x0000000400047c11 */ /* 0x01dfca000f8e20ff */
[----:B------:R-:W-:Y:S04]  /*0c00*/  LDS R3, [R4+0x4] ;  /* 0x0000040004037984 */ /* 0x000fe80000000800 */
[----:B------:R-:W0:Y:S02]  /*0c10*/  LDS R2, [R4+0xc] ;  /* 0x00000c0004027984 */ /* 0x000e240000000800 */
[----:B0-----:R-:W-:Y:S02]  /*0c20*/  IMAD.IADD R3, R2, 0x1, R3 ;  /* 0x0000000102037824 */ /* 0x001fe400078e0203 */
[----:B------:R1:W-:Y:S04]  /*0c30*/  STS [R4+0x4], R2 ;  /* 0x0000040204007388 */ /* 0x0003e80000000800 */
[----:B------:R1:W-:Y:S02]  /*0c40*/  STS [R4+0xc], R3 ;  /* 0x00000c0304007388 */ /* 0x0003e40000000800 */
.L_x_14:
[----:B------:R-:W-:Y:S05]  /*0c50*/  BSYNC.RECONVERGENT B0 ;  /* 0x0000000000007941 */ /* 0x000fea0003800200 */
.L_x_13:
[----:B------:R-:W5:Y:S08]  /*0c60*/  S2UR UR5, SR_CgaCtaId ;  /* 0x00000000000579c3 */ /* 0x000f700000008800 */
[----:B------:R-:W-:Y:S06]  /*0c70*/  BAR.SYNC.DEFER_BLOCKING 0x0 ;  /* 0x0000000000007b1d */ /* 0x000fec0000010000 */
[----:B------:R-:W-:-:S02]  /*0c80*/  UMOV UR4, 0x400 ;  /* 0x0000040000047882 */ /* 0x000fc40000000000 */
[----:B01234-:R-:W0:Y:S01]  /*0c90*/  LDC.64 R2, c[0x0][0x380] ;  /* 0x0000e000ff027b82 */ /* 0x01fe220000000a00 */
[----:B-----5:R-:W-:-:S06]  /*0ca0*/  ULEA UR4, UR5, UR4, 0x18 ;  /* 0x0000000405047291 */ /* 0x020fcc000f8ec0ff */
[C---:B------:R-:W-:Y:S01]  /*0cb0*/  @!P1 LEA R6, R0.reuse, UR4, 0x3 ;  /* 0x0000000400069c11 */ /* 0x040fe2000f8e18ff */
[----:B0-----:R-:W-:-:S04]  /*0cc0*/  IMAD.WIDE.U32 R2, R0, 0x4, R2 ;  /* 0x0000000400027825 */ /* 0x001fc800078e0002 */
[----:B------:R-:W0:Y:S02]  /*0cd0*/  @!P1 LDS.64 R4, [R6] ;  /* 0x0000000006049984 */ /* 0x000e240000000a00 */
[----:B0-----:R-:W-:Y:S02]  /*0ce0*/  @!P1 IMAD.IADD R9, R5, 0x1, R4 ;  /* 0x0000000105099824 */ /* 0x001fe400078e0204 */
[----:B------:R-:W-:-:S05]  /*0cf0*/  IMAD.MOV.U32 R8, RZ, RZ, R5 ;  /* 0x000000ffff087224 */ /* 0x000fca00078e0005 */
[----:B------:R-:W-:Y:S01]  /*0d00*/  @!P1 STS.64 [R6], R8 ;  /* 0x0000000806009388 */ /* 0x000fe20000000a00 */
[----:B------:R-:W-:Y:S06]  /*0d10*/  BAR.SYNC.DEFER_BLOCKING 0x0 ;  /* 0x0000000000007b1d */ /* 0x000fec0000010000 */
[----:B------:R-:W2:Y:S01]  /*0d20*/  LDG.E R5, desc[UR10][R2.64] ;  /* 0x0000000a02057981 */ /* 0x000ea2000c1e1900 */
[----:B------:R-:W-:-:S06]  /*0d30*/  LEA R0, R0, UR4, 0x2 ;  /* 0x0000000400007c11 */ /* 0x000fcc000f8e10ff */
[----:B------:R-:W2:Y:S02]  /*0d40*/  LDS R0, [R0] ;  /* 0x0000000000007984 */ /* 0x000ea40000000800 */
[----:B--2---:R-:W-:-:S05]  /*0d50*/  IMAD.IADD R5, R0, 0x1, R5 ;  /* 0x0000000100057824 */ /* 0x004fca00078e0205 */
[----:B------:R-:W-:Y:S01]  /*0d60*/  STG.E desc[UR10][R2.64], R5 ;  /* 0x0000000502007986 */ /* 0x000fe2000c10190a */
[----:B------:R-:W-:Y:S05]  /*0d70*/  EXIT ;  /* 0x000000000000794d */ /* 0x000fea0003800000 */
.L_x_15:
[----:B------:R-:W-:-:S00]  /*0d80*/  BRA `(.L_x_15) ;  /* 0xfffffffc00fc7947 */ /* 0x000fc0000383ffff */
[----:B------:R-:W-:-:S00]  /*0d90*/  NOP ;  /* 0x0000000000007918 */ /* 0x000fc00000000000 */
        /* <DEDUP_REMOVED lines=14> */
.L_x_22:


//--------------------- .text._Z16kernel_histogramPhiPj --------------------------
	.section	.text._Z16kernel_histogramPhiPj,"ax",@progbits
	.align	128
        .global         _Z16kernel_histogramPhiPj
        .type           _Z16kernel_histogramPhiPj,@function
        .size           _Z16kernel_histogramPhiPj,(.L_x_23 - _Z16kernel_histogramPhiPj)
        .other          _Z16kernel_histogramPhiPj,@"STO_CUDA_ENTRY STV_DEFAULT"
_Z16kernel_histogramPhiPj:
.text._Z16kernel_histogramPhiPj:
[----:B------:R-:W-:Y:S01]  /*0000*/  LDC R1, c[0x0][0x37c] ;  /* 0x0000df00ff017b82 */ /* 0x000fe20000000800 */
[----:B------:R-:W0:Y:S07]  /*0010*/  S2R R7, SR_TID.X ;  /* 0x0000000000077919 */ /* 0x000e2e0000002100 */
[----:B------:R-:W1:Y:S01]  /*0020*/  LDC R2, c[0x0][0x360] ;  /* 0x0000d800ff027b82 */ /* 0x000e620000000800 */
[----:B------:R-:W-:Y:S01]  /*0030*/  BSSY.RECONVERGENT B0, `(.L_x_16) ;  /* 0x0000046000007945 */ /* 0x000fe20003800200 */
[----:B0-----:R-:W-:-:S13]  /*0040*/  ISETP.NE.AND P0, PT, R7, RZ, PT ;  /* 0x000000ff0700720c */ /* 0x001fda0003f05270 */
[----:B------:R-:W-:Y:S05]  /*0050*/  @P0 BRA `(.L_x_17) ;  /* 0x00000004000c0947 */ /* 0x000fea0003800000 */
[----:B------:R-:W0:Y:S01]  /*0060*/  S2UR UR5, SR_CgaCtaId ;  /* 0x00000000000579c3 */ /* 0x000e220000008800 */
[----:B------:R-:W-:Y:S02]  /*0070*/  UMOV UR4, 0x400 ;  /* 0x0000040000047882 */ /* 0x000fe40000000000 */
[----:B0-----:R-:W-:-:S09]  /*0080*/  ULEA UR4, UR5, UR4, 0x18 ;  /* 0x0000000405047291 */ /* 0x001fd2000f8ec0ff */
[----:B------:R-:W-:Y:S04]  /*0090*/  STS.128 [UR4], RZ ;  /* 0x000000ffff007988 */ /* 0x000fe80008000c04 */
[----:B------:R-:W-:Y:S04]  /*00a0*/  STS.128 [UR4+0x10], RZ ;  /* 0x000010ffff007988 */ /* 0x000fe80008000c04 */
        /* <DEDUP_REMOVED lines=61> */
[----:B------:R-:W-:Y:S01]  /*0480*/  STS.128 [UR4+0x3f0], RZ ;  /* 0x0003f0ffff007988 */ /* 0x000fe20008000c04 */
.L_x_17:
[----:B------:R-:W-:Y:S05]  /*0490*/  BSYNC.RECONVERGENT B0 ;  /* 0x0000000000007941 */ /* 0x000fea0003800200 */
.L_x_16:
[----:B------:R-:W1:Y:S01]  /*04a0*/  S2UR UR4, SR_CTAID.X ;  /* 0x00000000000479c3 */ /* 0x000e620000002500 */
[----:B------:R-:W0:Y:S01]  /*04b0*/  LDCU UR8, c[0x0][0x388] ;  /* 0x00007100ff0877ac */ /* 0x000e220008000800 */
[----:B------:R-:W-:Y:S01]  /*04c0*/  BSSY.RECONVERGENT B0, `(.L_x_18) ;  /* 0x0000014000007945 */ /* 0x000fe20003800200 */
[----:B------:R-:W2:Y:S01]  /*04d0*/  LDCU.64 UR6, c[0x0][0x358] ;  /* 0x00006b00ff0677ac */ /* 0x000ea20008000a00 */
[----:B------:R-:W3:Y:S01]  /*04e0*/  LDCU.64 UR10, c[0x0][0x380] ;  /* 0x00007000ff0a77ac */ /* 0x000ee20008000a00 */
[----:B-1----:R-:W-:-:S03]  /*04f0*/  IMAD R0, R2, UR4, R7 ;  /* 0x0000000402007c24 */ /* 0x002fc6000f8e0207 */
[----:B------:R-:W-:Y:S02]  /*0500*/  BAR.SYNC.DEFER_BLOCKING 0x0 ;  /* 0x0000000000007b1d */ /* 0x000fe40000010000 */
[----:B0-----:R-:W-:-:S13]  /*0510*/  ISETP.GE.AND P0, PT, R0, UR8, PT ;  /* 0x0000000800007c0c */ /* 0x001fda000bf06270 */
[----:B--23--:R-:W-:Y:S05]  /*0520*/  @P0 BRA `(.L_x_19) ;  /* 0x0000000000340947 */ /* 0x00cfea0003800000 */
[----:B------:R-:W0:Y:S01]  /*0530*/  S2R R4, SR_CgaCtaId ;  /* 0x0000000000047919 */ /* 0x000e220000008800 */
[----:B------:R-:W1:Y:S01]  /*0540*/  LDCU UR4, c[0x0][0x370] ;  /* 0x00006e00ff0477ac */ /* 0x000e620008000800 */
[----:B------:R-:W-:Y:S01]  /*0550*/  MOV R3, 0x400 ;  /* 0x0000040000037802 */ /* 0x000fe20000000f00 */
[----:B-1----:R-:W-:-:S03]  /*0560*/  IMAD R5, R2, UR4, RZ ;  /* 0x0000000402057c24 */ /* 0x002fc6000f8e02ff */
[----:B0-----:R-:W-:-:S07]  /*0570*/  LEA R9, R4, R3, 0x18 ;  /* 0x0000000304097211 */ /* 0x001fce00078ec0ff */
.L_x_20:
[----:B------:R-:W-:-:S04]  /*0580*/  IADD3 R2, P0, PT, R0, UR10, RZ ;  /* 0x0000000a00027c10 */ /* 0x000fc8000ff1e0ff */
[----:B------:R-:W-:-:S05]  /*0590*/  LEA.HI.X.SX32 R3, R0, UR11, 0x1, P0 ;  /* 0x0000000b00037c11 */ /* 0x000fca00080f0eff */
[----:B------:R-:W2:Y:S01]  /*05a0*/  LDG.E.U8 R2, desc[UR6][R2.64] ;  /* 0x0000000602027981 */ /* 0x000ea2000c1e1100 */
[----:B------:R-:W-:-:S05]  /*05b0*/  IMAD.IADD R0, R5, 0x1, R0 ;  /* 0x0000000105007824 */ /* 0x000fca00078e0200 */
[----:B------:R-:W-:Y:S01]  /*05c0*/  ISETP.GE.AND P0, PT, R0, UR8, PT ;  /* 0x0000000800007c0c */ /* 0x000fe2000bf06270 */
[----:B0-2---:R-:W-:-:S05]  /*05d0*/  IMAD R4, R2, 0x4, R9 ;  /* 0x0000000402047824 */ /* 0x005fca00078e0209 */
[----:B------:R0:W-:Y:S07]  /*05e0*/  ATOMS.POPC.INC.32 RZ, [R4+URZ] ;  /* 0x0000000004ff7f8c */ /* 0x0001ee000d8000ff */
[----:B------:R-:W-:Y:S05]  /*05f0*/  @!P0 BRA `(.L_x_20) ;  /* 0xfffffffc00e08947 */ /* 0x000fea000383ffff */
.L_x_19:
[----:B------:R-:W-:Y:S05]  /*0600*/  BSYNC.RECONVERGENT B0 ;  /* 0x0000000000007941 */ /* 0x000fea0003800200 */
.L_x_18:
[----:B------:R-:W1:Y:S08]  /*0610*/  S2UR UR5, SR_CgaCtaId ;  /* 0x00000000000579c3 */ /* 0x000e700000008800 */
[----:B------:R-:W-:Y:S06]  /*0620*/  BAR.SYNC.DEFER_BLOCKING 0x0 ;  /* 0x0000000000007b1d */ /* 0x000fec0000010000 */
[----:B------:R-:W-:-:S02]  /*0630*/  UMOV UR4, 0x400 ;  /* 0x0000040000047882 */ /* 0x000fc40000000000 */
[----:B------:R-:W2:Y:S01]  /*0640*/  LDC.64 R2, c[0x0][0x390] ;  /* 0x0000e400ff027b82 */ /* 0x000ea20000000a00 */
[----:B-1----:R-:W-:-:S06]  /*0650*/  ULEA UR4, UR5, UR4, 0x18 ;  /* 0x0000000405047291 */ /* 0x002fcc000f8ec0ff */
[C---:B------:R-:W-:Y:S01]  /*0660*/  LEA R0, R7.reuse, UR4, 0x2 ;  /* 0x0000000407007c11 */ /* 0x040fe2000f8e10ff */
[----:B--2---:R-:W-:-:S04]  /*0670*/  IMAD.WIDE.U32 R2, R7, 0x4, R2 ;  /* 0x0000000407027825 */ /* 0x004fc800078e0002 */
[----:B------:R-:W1:Y:S04]  /*0680*/  LDS R5, [R0] ;  /* 0x0000000000057984 */ /* 0x000e680000000800 */
[----:B-1----:R-:W-:Y:S01]  /*0690*/  REDG.E.ADD.STRONG.GPU desc[UR6][R2.64], R5 ;  /* 0x000000050200798e */ /* 0x002fe2000c12e106 */
[----:B------:R-:W-:Y:S05]  /*06a0*/  EXIT ;  /* 0x000000000000794d */ /* 0x000fea0003800000 */
.L_x_21:
        /* <DEDUP_REMOVED lines=13> */
.L_x_23:


//--------------------- .nv.shared._Z11kernel_scanPj --------------------------
	.section	.nv.shared._Z11kernel_scanPj,"aw",@nobits
	.sectionflags	@""
	.align	4
.nv.shared._Z11kernel_scanPj:
	.zero		2048


//--------------------- .nv.shared.reserved.0     --------------------------
	.section	.nv.shared.reserved.0,"aw",@nobits
	.weak		__nv_reservedSMEM_offset_0_alias
	.size		__nv_reservedSMEM_offset_0_alias, 0, 64
	.other		__nv_reservedSMEM_offset_0_alias,@"STO_CUDA_RESERVED_SHARED STV_DEFAULT"
__nv_reservedSMEM_offset_0_alias:
	.zero		0
	.zero		64


//--------------------- .nv.shared._Z16kernel_histogramPhiPj --------------------------
	.section	.nv.shared._Z16kernel_histogramPhiPj,"aw",@nobits
	.sectionflags	@""
	.align	4
.nv.shared._Z16kernel_histogramPhiPj:
	.zero		2048


//--------------------- .nv.constant0._Z11kernel_scanPj --------------------------
	.section	.nv.constant0._Z11kernel_scanPj,"a",@progbits
	.sectionflags	@""
	.align	4
.nv.constant0._Z11kernel_scanPj:
	.zero		904


//--------------------- .nv.constant0._Z16kernel_histogramPhiPj --------------------------
	.section	.nv.constant0._Z16kernel_histogramPhiPj,"a",@progbits
	.sectionflags	@""
	.align	4
.nv.constant0._Z16kernel_histogramPhiPj:
	.zero		920


//--------------------- SYMBOLS --------------------------

	.type		.nv.reservedSmem.offset0,@object
	.size		.nv.reservedSmem.offset0,0x4
	.type		.nv.reservedSmem.cap,@object
	.size		.nv.reservedSmem.cap,0x4
